//
// Generated by NVIDIA NVVM Compiler
//
// Compiler Build ID: CL-36424714
// Cuda compilation tools, release 13.0, V13.0.88
// Based on NVVM 20.0.0
//

.version 9.0
.target sm_100
.address_size 64

	// .globl	_Z27convolution_1D_basic_kernelPfS_S_ii

.visible .entry _Z27convolution_1D_basic_kernelPfS_S_ii(
	.param .u64 .ptr .align 1 _Z27convolution_1D_basic_kernelPfS_S_ii_param_0,
	.param .u64 .ptr .align 1 _Z27convolution_1D_basic_kernelPfS_S_ii_param_1,
	.param .u64 .ptr .align 1 _Z27convolution_1D_basic_kernelPfS_S_ii_param_2,
	.param .u32 _Z27convolution_1D_basic_kernelPfS_S_ii_param_3,
	.param .u32 _Z27convolution_1D_basic_kernelPfS_S_ii_param_4
)
{
	.reg .pred 	%p<55>;
	.reg .b32 	%r<67>;
	.reg .b32 	%f<96>;
	.reg .b64 	%rd<47>;

	ld.param.u64 	%rd7, [_Z27convolution_1D_basic_kernelPfS_S_ii_param_0];
	ld.param.u64 	%rd8, [_Z27convolution_1D_basic_kernelPfS_S_ii_param_1];
	ld.param.u64 	%rd6, [_Z27convolution_1D_basic_kernelPfS_S_ii_param_2];
	ld.param.u32 	%r29, [_Z27convolution_1D_basic_kernelPfS_S_ii_param_3];
	ld.param.u32 	%r30, [_Z27convolution_1D_basic_kernelPfS_S_ii_param_4];
	cvta.to.global.u64 	%rd1, %rd7;
	cvta.to.global.u64 	%rd2, %rd8;
	mov.u32 	%r1, %tid.x;
	mov.u32 	%r31, %ctaid.x;
	mov.u32 	%r32, %ntid.x;
	mul.lo.s32 	%r2, %r31, %r32;
	add.s32 	%r3, %r2, %r1;
	shr.u32 	%r33, %r29, 31;
	add.s32 	%r34, %r29, %r33;
	shr.s32 	%r35, %r34, 1;
	neg.s32 	%r4, %r35;
	sub.s32 	%r5, %r3, %r35;
	setp.lt.s32 	%p1, %r29, 1;
	@%p1 bra 	$L__BB0_42;
	add.s32 	%r6, %r1, %r4;
	add.s32 	%r36, %r5, 1;
	add.s32 	%r37, %r5, %r29;
	max.s32 	%r38, %r37, %r36;
	sub.s32 	%r7, %r38, %r5;
	and.b32  	%r8, %r7, 7;
	sub.s32 	%r39, %r2, %r38;
	add.s32 	%r40, %r39, %r6;
	setp.gt.u32 	%p2, %r40, -8;
	mov.u32 	%r65, %r5;
	@%p2 bra 	$L__BB0_21;
	add.s32 	%r42, %r6, %r2;
	add.s32 	%r63, %r42, 3;
	and.b32  	%r43, %r7, -8;
	neg.s32 	%r61, %r43;
	mov.b32 	%r62, 3;
$L__BB0_3:
	.pragma "nounroll";
	add.s32 	%r14, %r63, -3;
	setp.lt.s32 	%p3, %r14, 0;
	setp.ge.s32 	%p4, %r14, %r30;
	add.s32 	%r44, %r62, -3;
	mul.wide.s32 	%rd9, %r44, 4;
	add.s64 	%rd3, %rd2, %rd9;
	or.pred  	%p5, %p3, %p4;
	@%p5 bra 	$L__BB0_5;
	ld.global.f32 	%f42, [%rd3];
	mul.wide.u32 	%rd10, %r14, 4;
	add.s64 	%rd11, %rd1, %rd10;
	ld.global.f32 	%f43, [%rd11];
	fma.rn.f32 	%f95, %f42, %f43, %f95;
$L__BB0_5:
	setp.lt.s32 	%p6, %r14, -1;
	add.s32 	%r45, %r14, 1;
	setp.ge.s32 	%p7, %r45, %r30;
	or.pred  	%p8, %p6, %p7;
	@%p8 bra 	$L__BB0_7;
	ld.global.f32 	%f44, [%rd3+4];
	add.s32 	%r46, %r63, -2;
	mul.wide.u32 	%rd12, %r46, 4;
	add.s64 	%rd13, %rd1, %rd12;
	ld.global.f32 	%f45, [%rd13];
	fma.rn.f32 	%f95, %f44, %f45, %f95;
$L__BB0_7:
	setp.lt.s32 	%p9, %r14, -2;
	add.s32 	%r47, %r14, 2;
	setp.ge.s32 	%p10, %r47, %r30;
	or.pred  	%p11, %p9, %p10;
	@%p11 bra 	$L__BB0_9;
	ld.global.f32 	%f46, [%rd3+8];
	add.s32 	%r48, %r63, -1;
	mul.wide.u32 	%rd14, %r48, 4;
	add.s64 	%rd15, %rd1, %rd14;
	ld.global.f32 	%f47, [%rd15];
	fma.rn.f32 	%f95, %f46, %f47, %f95;
$L__BB0_9:
	setp.lt.s32 	%p12, %r14, -3;
	setp.ge.s32 	%p13, %r63, %r30;
	or.pred  	%p14, %p12, %p13;
	@%p14 bra 	$L__BB0_11;
	ld.global.f32 	%f48, [%rd3+12];
	mul.wide.u32 	%rd16, %r63, 4;
	add.s64 	%rd17, %rd1, %rd16;
	ld.global.f32 	%f49, [%rd17];
	fma.rn.f32 	%f95, %f48, %f49, %f95;
$L__BB0_11:
	setp.lt.s32 	%p15, %r14, -4;
	add.s32 	%r49, %r14, 4;
	setp.ge.s32 	%p16, %r49, %r30;
	or.pred  	%p17, %p15, %p16;
	@%p17 bra 	$L__BB0_13;
	ld.global.f32 	%f50, [%rd3+16];
	add.s32 	%r50, %r63, 1;
	mul.wide.u32 	%rd18, %r50, 4;
	add.s64 	%rd19, %rd1, %rd18;
	ld.global.f32 	%f51, [%rd19];
	fma.rn.f32 	%f95, %f50, %f51, %f95;
$L__BB0_13:
	setp.lt.s32 	%p18, %r14, -5;
	add.s32 	%r51, %r14, 5;
	setp.ge.s32 	%p19, %r51, %r30;
	or.pred  	%p20, %p18, %p19;
	@%p20 bra 	$L__BB0_15;
	ld.global.f32 	%f52, [%rd3+20];
	add.s32 	%r52, %r63, 2;
	mul.wide.u32 	%rd20, %r52, 4;
	add.s64 	%rd21, %rd1, %rd20;
	ld.global.f32 	%f53, [%rd21];
	fma.rn.f32 	%f95, %f52, %f53, %f95;
$L__BB0_15:
	setp.lt.s32 	%p21, %r14, -6;
	add.s32 	%r53, %r14, 6;
	setp.ge.s32 	%p22, %r53, %r30;
	or.pred  	%p23, %p21, %p22;
	@%p23 bra 	$L__BB0_17;
	ld.global.f32 	%f54, [%rd3+24];
	add.s32 	%r54, %r63, 3;
	mul.wide.u32 	%rd22, %r54, 4;
	add.s64 	%rd23, %rd1, %rd22;
	ld.global.f32 	%f55, [%rd23];
	fma.rn.f32 	%f95, %f54, %f55, %f95;
$L__BB0_17:
	setp.lt.s32 	%p24, %r14, -7;
	add.s32 	%r55, %r14, 7;
	setp.ge.s32 	%p25, %r55, %r30;
	or.pred  	%p26, %p24, %p25;
	@%p26 bra 	$L__BB0_19;
	ld.global.f32 	%f56, [%rd3+28];
	add.s32 	%r56, %r63, 4;
	mul.wide.u32 	%rd24, %r56, 4;
	add.s64 	%rd25, %rd1, %rd24;
	ld.global.f32 	%f57, [%rd25];
	fma.rn.f32 	%f95, %f56, %f57, %f95;
$L__BB0_19:
	add.s32 	%r63, %r63, 8;
	add.s32 	%r62, %r62, 8;
	add.s32 	%r61, %r61, 8;
	setp.ne.s32 	%p27, %r61, 0;
	@%p27 bra 	$L__BB0_3;
	add.s32 	%r65, %r63, -3;
$L__BB0_21:
	setp.eq.s32 	%p28, %r8, 0;
	@%p28 bra 	$L__BB0_42;
	and.b32  	%r20, %r7, 3;
	setp.lt.u32 	%p29, %r8, 4;
	@%p29 bra 	$L__BB0_32;
	setp.lt.s32 	%p30, %r65, 0;
	setp.ge.s32 	%p31, %r65, %r30;
	sub.s32 	%r57, %r65, %r5;
	mul.wide.s32 	%rd26, %r57, 4;
	add.s64 	%rd4, %rd2, %rd26;
	or.pred  	%p32, %p30, %p31;
	@%p32 bra 	$L__BB0_25;
	ld.global.f32 	%f59, [%rd4];
	mul.wide.u32 	%rd27, %r65, 4;
	add.s64 	%rd28, %rd1, %rd27;
	ld.global.f32 	%f60, [%rd28];
	fma.rn.f32 	%f95, %f59, %f60, %f95;
$L__BB0_25:
	add.s32 	%r21, %r65, 1;
	setp.lt.s32 	%p33, %r65, -1;
	setp.ge.s32 	%p34, %r21, %r30;
	or.pred  	%p35, %p33, %p34;
	@%p35 bra 	$L__BB0_27;
	ld.global.f32 	%f61, [%rd4+4];
	mul.wide.u32 	%rd29, %r21, 4;
	add.s64 	%rd30, %rd1, %rd29;
	ld.global.f32 	%f62, [%rd30];
	fma.rn.f32 	%f95, %f61, %f62, %f95;
$L__BB0_27:
	add.s32 	%r22, %r65, 2;
	setp.lt.s32 	%p36, %r65, -2;
	setp.ge.s32 	%p37, %r22, %r30;
	or.pred  	%p38, %p36, %p37;
	@%p38 bra 	$L__BB0_29;
	ld.global.f32 	%f63, [%rd4+8];
	mul.wide.u32 	%rd31, %r22, 4;
	add.s64 	%rd32, %rd1, %rd31;
	ld.global.f32 	%f64, [%rd32];
	fma.rn.f32 	%f95, %f63, %f64, %f95;
$L__BB0_29:
	add.s32 	%r23, %r65, 3;
	setp.lt.s32 	%p39, %r65, -3;
	setp.ge.s32 	%p40, %r23, %r30;
	or.pred  	%p41, %p39, %p40;
	@%p41 bra 	$L__BB0_31;
	ld.global.f32 	%f65, [%rd4+12];
	mul.wide.u32 	%rd33, %r23, 4;
	add.s64 	%rd34, %rd1, %rd33;
	ld.global.f32 	%f66, [%rd34];
	fma.rn.f32 	%f95, %f65, %f66, %f95;
$L__BB0_31:
	add.s32 	%r65, %r65, 4;
$L__BB0_32:
	setp.eq.s32 	%p42, %r20, 0;
	@%p42 bra 	$L__BB0_42;
	setp.eq.s32 	%p43, %r20, 1;
	@%p43 bra 	$L__BB0_39;
	setp.lt.s32 	%p44, %r65, 0;
	setp.ge.s32 	%p45, %r65, %r30;
	sub.s32 	%r58, %r65, %r5;
	mul.wide.s32 	%rd35, %r58, 4;
	add.s64 	%rd5, %rd2, %rd35;
	or.pred  	%p46, %p44, %p45;
	@%p46 bra 	$L__BB0_36;
	ld.global.f32 	%f68, [%rd5];
	mul.wide.u32 	%rd36, %r65, 4;
	add.s64 	%rd37, %rd1, %rd36;
	ld.global.f32 	%f69, [%rd37];
	fma.rn.f32 	%f95, %f68, %f69, %f95;
$L__BB0_36:
	add.s32 	%r26, %r65, 1;
	setp.lt.s32 	%p47, %r65, -1;
	setp.ge.s32 	%p48, %r26, %r30;
	or.pred  	%p49, %p47, %p48;
	@%p49 bra 	$L__BB0_38;
	ld.global.f32 	%f70, [%rd5+4];
	mul.wide.u32 	%rd38, %r26, 4;
	add.s64 	%rd39, %rd1, %rd38;
	ld.global.f32 	%f71, [%rd39];
	fma.rn.f32 	%f95, %f70, %f71, %f95;
$L__BB0_38:
	add.s32 	%r65, %r65, 2;
$L__BB0_39:
	and.b32  	%r59, %r7, 1;
	setp.eq.b32 	%p50, %r59, 1;
	not.pred 	%p51, %p50;
	@%p51 bra 	$L__BB0_42;
	setp.lt.s32 	%p52, %r65, 0;
	setp.ge.s32 	%p53, %r65, %r30;
	or.pred  	%p54, %p52, %p53;
	@%p54 bra 	$L__BB0_42;
	sub.s32 	%r60, %r65, %r5;
	mul.wide.s32 	%rd40, %r60, 4;
	add.s64 	%rd41, %rd2, %rd40;
	ld.global.f32 	%f72, [%rd41];
	mul.wide.u32 	%rd42, %r65, 4;
	add.s64 	%rd43, %rd1, %rd42;
	ld.global.f32 	%f73, [%rd43];
	fma.rn.f32 	%f95, %f72, %f73, %f95;
$L__BB0_42:
	cvta.to.global.u64 	%rd44, %rd6;
	mul.wide.s32 	%rd45, %r3, 4;
	add.s64 	%rd46, %rd44, %rd45;
	st.global.f32 	[%rd46], %f95;
	ret;

}


// ===== COMPILED SASS (sm_100) =====

	.target	sm_100

	.elftype	@"ET_EXEC"


//--------------------- .note.nv.tkinfo           --------------------------
	.section	.note.nv.tkinfo,"",@"SHT_NOTE"
	.sectionflags	@"SHF_NOTE_NV_TKINFO"
	.tkinfo
        /*0018*/ 	.word	0x00000002
        /*0030*/ 	.string	""
        /*0030*/ 	.string	"ptxas"
        /*0030*/ 	.string	"Cuda compilation tools, release 13.0, V13.0.88"
        /*0030*/ 	.string	"Build cuda_13.0.r13.0/compiler.36424714_0"
        /*0030*/ 	.string	"-arch sm_100 -m 64 "



//--------------------- .note.nv.cuinfo           --------------------------
	.section	.note.nv.cuinfo,"",@"SHT_NOTE"
	.sectionflags	@"SHF_NOTE_NV_CUINFO"
        /*0018*/ 	.short	0x0002
        /*001a*/ 	.short	0x0064
        /*001c*/ 	.short	0x0082
	.zero		2


//--------------------- .nv.info                  --------------------------
	.section	.nv.info,"",@"SHT_CUDA_INFO"
	.align	4


	//----- nvinfo : EIATTR_REGCOUNT
	.align		4
        /*0000*/ 	.byte	0x04, 0x2f
        /*0002*/ 	.short	(.L_1 - .L_0)
	.align		4
.L_0:
        /*0004*/ 	.word	index@(_Z27convolution_1D_basic_kernelPfS_S_ii)
        /*0008*/ 	.word	0x00000020


	//----- nvinfo : EIATTR_FRAME_SIZE
	.align		4
.L_1:
        /*000c*/ 	.byte	0x04, 0x11
        /*000e*/ 	.short	(.L_3 - .L_2)
	.align		4
.L_2:
        /*0010*/ 	.word	index@(_Z27convolution_1D_basic_kernelPfS_S_ii)
        /*0014*/ 	.word	0x00000000


	//----- nvinfo : EIATTR_MIN_STACK_SIZE
	.align		4
.L_3:
        /*0018*/ 	.byte	0x04, 0x12
        /*001a*/ 	.short	(.L_5 - .L_4)
	.align		4
.L_4:
        /*001c*/ 	.word	index@(_Z27convolution_1D_basic_kernelPfS_S_ii)
        /*0020*/ 	.word	0x00000000
.L_5:


//--------------------- .nv.compat                --------------------------
	.section	.nv.compat,"",@"SHT_CUDA_COMPAT_INFO"
	.align	4
        /*0000*/ 	.byte	0x02, 0x09, 0x00, 0x00, 0x02, 0x02, 0x01, 0x00, 0x02, 0x05, 0x05, 0x00, 0x03, 0x07, 0x01, 0x01
        /*0010*/ 	.byte	0x02, 0x03, 0x00, 0x00, 0x02, 0x06, 0x01, 0x00, 0x04, 0x0b, 0x08, 0x00, 0x09, 0x00, 0x00, 0x00
        /*0020*/ 	.byte	0x00, 0x00, 0x00, 0x00


//--------------------- .nv.info._Z27convolution_1D_basic_kernelPfS_S_ii --------------------------
	.section	.nv.info._Z27convolution_1D_basic_kernelPfS_S_ii,"",@"SHT_CUDA_INFO"
	.sectionflags	@""
	.align	4


	//----- nvinfo : EIATTR_CUDA_API_VERSION
	.align		4
        /*0000*/ 	.byte	0x04, 0x37
        /*0002*/ 	.short	(.L_7 - .L_6)
.L_6:
        /*0004*/ 	.word	0x00000082


	//----- nvinfo : EIATTR_KPARAM_INFO
	.align		4
.L_7:
        /*0008*/ 	.byte	0x04, 0x17
        /*000a*/ 	.short	(.L_9 - .L_8)
.L_8:
        /*000c*/ 	.word	0x00000000
        /*0010*/ 	.short	0x0004
        /*0012*/ 	.short	0x001c
        /*0014*/ 	.byte	0x00, 0xf0, 0x11, 0x00


	//----- nvinfo : EIATTR_KPARAM_INFO
	.align		4
.L_9:
        /*0018*/ 	.byte	0x04, 0x17
        /*001a*/ 	.short	(.L_11 - .L_10)
.L_10:
        /*001c*/ 	.word	0x00000000
        /*0020*/ 	.short	0x0003
        /*0022*/ 	.short	0x0018
        /*0024*/ 	.byte	0x00, 0xf0, 0x11, 0x00


	//----- nvinfo : EIATTR_KPARAM_INFO
	.align		4
.L_11:
        /*0028*/ 	.byte	0x04, 0x17
        /*002a*/ 	.short	(.L_13 - .L_12)
.L_12:
        /*002c*/ 	.word	0x00000000
        /*0030*/ 	.short	0x0002
        /*0032*/ 	.short	0x0010
        /*0034*/ 	.byte	0x00, 0xf5, 0x21, 0x00


	//----- nvinfo : EIATTR_KPARAM_INFO
	.align		4
.L_13:
        /*0038*/ 	.byte	0x04, 0x17
        /*003a*/ 	.short	(.L_15 - .L_14)
.L_14:
        /*003c*/ 	.word	0x00000000
        /*0040*/ 	.short	0x0001
        /*0042*/ 	.short	0x0008
        /*0044*/ 	.byte	0x00, 0xf5, 0x21, 0x00


	//----- nvinfo : EIATTR_KPARAM_INFO
	.align		4
.L_15:
        /*0048*/ 	.byte	0x04, 0x17
        /*004a*/ 	.short	(.L_17 - .L_16)
.L_16:
        /*004c*/ 	.word	0x00000000
        /*0050*/ 	.short	0x0000
        /*0052*/ 	.short	0x0000
        /*0054*/ 	.byte	0x00, 0xf5, 0x21, 0x00


	//----- nvinfo : EIATTR_SPARSE_MMA_MASK
	.align		4
.L_17:
        /*0058*/ 	.byte	0x03, 0x50
        /*005a*/ 	.short	0x0000


	//----- nvinfo : EIATTR_MAXREG_COUNT
	.align		4
        /*005c*/ 	.byte	0x03, 0x1b
        /*005e*/ 	.short	0x00ff


	//----- nvinfo : EIATTR_MERCURY_ISA_VERSION
	.align		4
        /*0060*/ 	.byte	0x03, 0x5f
        /*0062*/ 	.short	0x0101


	//----- nvinfo : EIATTR_VRC_CTA_INIT_COUNT
	.align		4
        /*0064*/ 	.byte	0x02, 0x4a
	.zero		1
	.zero		1


	//----- nvinfo : EIATTR_EXIT_INSTR_OFFSETS
	.align		4
        /*0068*/ 	.byte	0x04, 0x1c
        /*006a*/ 	.short	(.L_19 - .L_18)


	//   ....[0]....
.L_18:
        /*006c*/ 	.word	0x00000bf0


	//----- nvinfo : EIATTR_CRS_STACK_SIZE
	.align		4
.L_19:
        /*0070*/ 	.byte	0x04, 0x1e
        /*0072*/ 	.short	(.L_21 - .L_20)
.L_20:
        /*0074*/ 	.word	0x00000000


	//----- nvinfo : EIATTR_CBANK_PARAM_SIZE
	.align		4
.L_21:
        /*0078*/ 	.byte	0x03, 0x19
        /*007a*/ 	.short	0x0020


	//----- nvinfo : EIATTR_PARAM_CBANK
	.align		4
        /*007c*/ 	.byte	0x04, 0x0a
        /*007e*/ 	.short	(.L_23 - .L_22)
	.align		4
.L_22:
        /*0080*/ 	.word	index@(.nv.constant0._Z27convolution_1D_basic_kernelPfS_S_ii)
        /*0084*/ 	.short	0x0380
        /*0086*/ 	.short	0x0020


	//----- nvinfo : EIATTR_SW_WAR
	.align		4
.L_23:
        /*0088*/ 	.byte	0x04, 0x36
        /*008a*/ 	.short	(.L_25 - .L_24)
.L_24:
        /*008c*/ 	.word	0x00000008
.L_25:


//--------------------- .nv.callgraph             --------------------------
	.section	.nv.callgraph,"",@"SHT_CUDA_CALLGRAPH"
	.align	4
	.sectionentsize	8
	.align		4
        /*0000*/ 	.word	0x00000000
	.align		4
        /*0004*/ 	.word	0xffffffff
	.align		4
        /*0008*/ 	.word	0x00000000
	.align		4
        /*000c*/ 	.word	0xfffffffe
	.align		4
        /*0010*/ 	.word	0x00000000
	.align		4
        /*0014*/ 	.word	0xfffffffd
	.align		4
        /*0018*/ 	.word	0x00000000
	.align		4
        /*001c*/ 	.word	0xfffffffc


//--------------------- .text._Z27convolution_1D_basic_kernelPfS_S_ii --------------------------
	.section	.text._Z27convolution_1D_basic_kernelPfS_S_ii,"ax",@progbits
	.align	128
        .global         _Z27convolution_1D_basic_kernelPfS_S_ii
        .type           _Z27convolution_1D_basic_kernelPfS_S_ii,@function
        .size           _Z27convolution_1D_basic_kernelPfS_S_ii,(.L_x_11 - _Z27convolution_1D_basic_kernelPfS_S_ii)
        .other          _Z27convolution_1D_basic_kernelPfS_S_ii,@"STO_CUDA_ENTRY STV_DEFAULT"
_Z27convolution_1D_basic_kernelPfS_S_ii:
.text._Z27convolution_1D_basic_kernelPfS_S_ii:
[----:B------:R-:W-:Y:S01]  /*0000*/  LDC R1, c[0x0][0x37c] ;  /* 0x0000df00ff017b82 */ /* 0x000fe20000000800 */
[----:B------:R-:W0:Y:S01]  /*0010*/  S2R R7, SR_TID.X ;  /* 0x0000000000077919 */ /* 0x000e220000002100 */
[----:B------:R-:W1:Y:S06]  /*0020*/  LDCU UR5, c[0x0][0x398] ;  /* 0x00007300ff0577ac */ /* 0x000e6c0008000800 */
[----:B------:R-:W2:Y:S01]  /*0030*/  S2UR UR4, SR_CTAID.X ;  /* 0x00000000000479c3 */ /* 0x000ea20000002500 */
[----:B------:R-:W3:Y:S07]  /*0040*/  LDCU.64 UR6, c[0x0][0x358] ;  /* 0x00006b00ff0677ac */ /* 0x000eee0008000a00 */
[----:B------:R-:W2:Y:S01]  /*0050*/  LDC R6, c[0x0][0x360] ;  /* 0x0000d800ff067b82 */ /* 0x000ea20000000800 */
[----:B-1----:R-:W-:Y:S01]  /*0060*/  UISETP.GE.AND UP0, UPT, UR5, 0x1, UPT ;  /* 0x000000010500788c */ /* 0x002fe2000bf06270 */
[----:B--2---:R-:W-:-:S04]  /*0070*/  IMAD R6, R6, UR4, RZ ;  /* 0x0000000406067c24 */ /* 0x004fc8000f8e02ff */
[----:B0-----:R-:W-:-:S04]  /*0080*/  IMAD.IADD R2, R6, 0x1, R7 ;  /* 0x0000000106027824 */ /* 0x001fc800078e0207 */
[----:B---3--:R-:W-:Y:S05]  /*0090*/  BRA.U !UP0, `(.L_x_0) ;  /* 0x0000000908c87547 */ /* 0x008fea000b800000 */
[----:B------:R-:W-:Y:S01]  /*00a0*/  ULEA.HI UR4, UR5, UR5, URZ, 0x1 ;  /* 0x0000000505047291 */ /* 0x000fe2000f8f08ff */
[----:B------:R-:W-:Y:S03]  /*00b0*/  BSSY.RECONVERGENT B0, `(.L_x_1) ;  /* 0x000005b000007945 */ /* 0x000fe60003800200 */
[----:B------:R-:W-:-:S06]  /*00c0*/  USHF.R.S32.HI UR4, URZ, 0x1, UR4 ;  /* 0x00000001ff047899 */ /* 0x000fcc0008011404 */
[----:B------:R-:W-:Y:S02]  /*00d0*/  VIADD R3, R2, -UR4 ;  /* 0x8000000402037c36 */ /* 0x000fe40008000000 */
[----:B------:R-:W-:-:S03]  /*00e0*/  VIADD R7, R7, -UR4 ;  /* 0x8000000407077c36 */ /* 0x000fc60008000000 */
[C---:B------:R-:W-:Y:S01]  /*00f0*/  IADD3 R0, PT, PT, R3.reuse, 0x1, RZ ;  /* 0x0000000103007810 */ /* 0x040fe20007ffe0ff */
[----:B------:R-:W0:Y:S01]  /*0100*/  LDCU UR4, c[0x0][0x39c] ;  /* 0x00007380ff0477ac */ /* 0x000e220008000800 */
[----:B------:R-:W-:Y:S02]  /*0110*/  MOV R8, R3 ;  /* 0x0000000300087202 */ /* 0x000fe40000000f00 */
[----:B------:R-:W-:-:S04]  /*0120*/  VIADDMNMX R0, R3, UR5, R0, !PT ;  /* 0x0000000503007c46 */ /* 0x000fc8000f800100 */
[----:B------:R-:W-:-:S04]  /*0130*/  IADD3 R4, PT, PT, R7, R6, -R0 ;  /* 0x0000000607047210 */ /* 0x000fc80007ffe800 */
[----:B------:R-:W-:Y:S01]  /*0140*/  ISETP.GT.U32.AND P0, PT, R4, -0x8, PT ;  /* 0xfffffff80400780c */ /* 0x000fe20003f04070 */
[----:B------:R-:W-:-:S05]  /*0150*/  IMAD.IADD R4, R0, 0x1, -R3 ;  /* 0x0000000100047824 */ /* 0x000fca00078e0a03 */
[----:B------:R-:W-:-:S07]  /*0160*/  LOP3.LUT R5, R4, 0x7, RZ, 0xc0, !PT ;  /* 0x0000000704057812 */ /* 0x000fce00078ec0ff */
[----:B0-----:R-:W-:Y:S05]  /*0170*/  @P0 BRA `(.L_x_2) ;  /* 0x0000000400380947 */ /* 0x001fea0003800000 */
[----:B------:R-:W0:Y:S01]  /*0180*/  LDC.64 R8, c[0x0][0x388] ;  /* 0x0000e200ff087b82 */ /* 0x000e220000000a00 */
[----:B------:R-:W-:Y:S01]  /*0190*/  LOP3.LUT R23, R4, 0xfffffff8, RZ, 0xc0, !PT ;  /* 0xfffffff804177812 */ /* 0x000fe200078ec0ff */
[----:B------:R-:W-:Y:S01]  /*01a0*/  BSSY.RECONVERGENT B1, `(.L_x_3) ;  /* 0x000004a000017945 */ /* 0x000fe20003800200 */
[----:B------:R-:W-:Y:S01]  /*01b0*/  IADD3 R6, PT, PT, R7, 0x3, R6 ;  /* 0x0000000307067810 */ /* 0x000fe20007ffe006 */
[----:B------:R-:W-:Y:S02]  /*01c0*/  IMAD.MOV.U32 R22, RZ, RZ, 0x3 ;  /* 0x00000003ff167424 */ /* 0x000fe400078e00ff */
[----:B------:R-:W-:-:S07]  /*01d0*/  IMAD.MOV R23, RZ, RZ, -R23 ;  /* 0x000000ffff177224 */ /* 0x000fce00078e0a17 */
.L_x_4:
[----:B------:R-:W-:Y:S01]  /*01e0*/  IADD3 R7, PT, PT, R6, -0x3, RZ ;  /* 0xfffffffd06077810 */ /* 0x000fe20007ffe0ff */
[----:B------:R-:W-:-:S03]  /*01f0*/  VIADD R13, R22, 0xfffffffd ;  /* 0xfffffffd160d7836 */ /* 0x000fc60000000000 */
[----:B------:R-:W-:Y:S01]  /*0200*/  ISETP.GE.AND P4, PT, R7, UR4, PT ;  /* 0x0000000407007c0c */ /* 0x000fe2000bf86270 */
[----:B0-----:R-:W-:-:S03]  /*0210*/  IMAD.WIDE R12, R13, 0x4, R8 ;  /* 0x000000040d0c7825 */ /* 0x001fc600078e0208 */
[----:B------:R-:W-:-:S13]  /*0220*/  ISETP.LT.OR P4, PT, R7, RZ, P4 ;  /* 0x000000ff0700720c */ /* 0x000fda0002781670 */
[----:B------:R-:W0:Y:S01]  /*0230*/  @!P4 LDC.64 R10, c[0x0][0x380] ;  /* 0x0000e000ff0acb82 */ /* 0x000e220000000a00 */
[----:B------:R-:W2:Y:S01]  /*0240*/  @!P4 LDG.E R21, desc[UR6][R12.64] ;  /* 0x000000060c15c981 */ /* 0x000ea2000c1e1900 */
[----:B0-----:R-:W-:-:S05]  /*0250*/  @!P4 IMAD.WIDE.U32 R10, R7, 0x4, R10 ;  /* 0x00000004070ac825 */ /* 0x001fca00078e000a */
[----:B------:R0:W2:Y:S01]  /*0260*/  @!P4 LDG.E R18, desc[UR6][R10.64] ;  /* 0x000000060a12c981 */ /* 0x0000a2000c1e1900 */
[C---:B------:R-:W-:Y:S01]  /*0270*/  VIADD R27, R6.reuse, 0xfffffffe ;  /* 0xfffffffe061b7836 */ /* 0x040fe20000000000 */
[C---:B------:R-:W-:Y:S01]  /*0280*/  IADD3 R19, PT, PT, R6.reuse, -0x1, RZ ;  /* 0xffffffff06137810 */ /* 0x040fe20007ffe0ff */
[----:B------:R-:W-:-:S03]  /*0290*/  VIADD R24, R6, 0x1 ;  /* 0x0000000106187836 */ /* 0x000fc60000000000 */
[----:B------:R-:W-:Y:S02]  /*02a0*/  ISETP.GE.AND P3, PT, R27, UR4, PT ;  /* 0x000000041b007c0c */ /* 0x000fe4000bf66270 */
[----:B------:R-:W-:Y:S02]  /*02b0*/  ISETP.GE.AND P2, PT, R19, UR4, PT ;  /* 0x0000000413007c0c */ /* 0x000fe4000bf46270 */
[C---:B------:R-:W-:Y:S02]  /*02c0*/  ISETP.LT.OR P3, PT, R7.reuse, -0x1, P3 ;  /* 0xffffffff0700780c */ /* 0x040fe40001f61670 */
[----:B------:R-:W-:Y:S02]  /*02d0*/  ISETP.GE.AND P1, PT, R24, UR4, PT ;  /* 0x0000000418007c0c */ /* 0x000fe4000bf26270 */
[C---:B------:R-:W-:Y:S02]  /*02e0*/  ISETP.LT.OR P2, PT, R7.reuse, -0x2, P2 ;  /* 0xfffffffe0700780c */ /* 0x040fe40001741670 */
[----:B------:R-:W-:-:S02]  /*02f0*/  ISETP.LT.OR P1, PT, R7, -0x4, P1 ;  /* 0xfffffffc0700780c */ /* 0x000fc40000f21670 */
[----:B------:R-:W-:-:S05]  /*0300*/  IADD3 R25, PT, PT, R6, 0x3, RZ ;  /* 0x0000000306197810 */ /* 0x000fca0007ffe0ff */
[----:B------:R-:W1:Y:S01]  /*0310*/  @!P3 LDC.64 R16, c[0x0][0x380] ;  /* 0x0000e000ff10bb82 */ /* 0x000e620000000a00 */
[----:B------:R-:W-:-:S07]  /*0320*/  ISETP.GE.AND P5, PT, R25, UR4, PT ;  /* 0x0000000419007c0c */ /* 0x000fce000bfa6270 */
[----:B0-----:R-:W0:Y:S01]  /*0330*/  @!P2 LDC.64 R10, c[0x0][0x380] ;  /* 0x0000e000ff0aab82 */ /* 0x001e220000000a00 */
[----:B------:R-:W-:-:S07]  /*0340*/  ISETP.LT.OR P5, PT, R7, -0x6, P5 ;  /* 0xfffffffa0700780c */ /* 0x000fce0002fa1670 */
[----:B------:R-:W3:Y:S01]  /*0350*/  @!P1 LDC.64 R14, c[0x0][0x380] ;  /* 0x0000e000ff0e9b82 */ /* 0x000ee20000000a00 */
[----:B------:R-:W-:-:S05]  /*0360*/  VIADD R29, R6, 0x2 ;  /* 0x00000002061d7836 */ /* 0x000fca0000000000 */
[----:B------:R-:W-:Y:S01]  /*0370*/  ISETP.GE.AND P0, PT, R29, UR4, PT ;  /* 0x000000041d007c0c */ /* 0x000fe2000bf06270 */
[----:B-1----:R-:W-:-:S03]  /*0380*/  @!P3 IMAD.WIDE.U32 R26, R27, 0x4, R16 ;  /* 0x000000041b1ab825 */ /* 0x002fc600078e0010 */
[----:B------:R-:W-:Y:S01]  /*0390*/  ISETP.LT.OR P0, PT, R7, -0x5, P0 ;  /* 0xfffffffb0700780c */ /* 0x000fe20000701670 */
[----:B------:R-:W1:Y:S02]  /*03a0*/  @!P5 LDC.64 R16, c[0x0][0x380] ;  /* 0x0000e000ff10db82 */ /* 0x000e640000000a00 */
[----:B------:R-:W4:Y:S01]  /*03b0*/  @!P3 LDG.E R27, desc[UR6][R26.64] ;  /* 0x000000061a1bb981 */ /* 0x000f22000c1e1900 */
[----:B0-----:R-:W-:-:S04]  /*03c0*/  @!P2 IMAD.WIDE.U32 R10, R19, 0x4, R10 ;  /* 0x00000004130aa825 */ /* 0x001fc800078e000a */
[----:B---3--:R-:W-:Y:S01]  /*03d0*/  @!P1 IMAD.WIDE.U32 R14, R24, 0x4, R14 ;  /* 0x00000004180e9825 */ /* 0x008fe200078e000e */
[----:B------:R-:W3:Y:S03]  /*03e0*/  @!P1 LDG.E R26, desc[UR6][R12.64+0x10] ;  /* 0x000010060c1a9981 */ /* 0x000ee6000c1e1900 */
[----:B------:R-:W-:Y:S02]  /*03f0*/  VIADD R24, R6, 0x4 ;  /* 0x0000000406187836 */ /* 0x000fe40000000000 */
[----:B------:R-:W3:Y:S03]  /*0400*/  @!P1 LDG.E R15, desc[UR6][R14.64] ;  /* 0x000000060e0f9981 */ /* 0x000ee6000c1e1900 */
[----:B------:R-:W-:-:S04]  /*0410*/  ISETP.GE.AND P6, PT, R24, UR4, PT ;  /* 0x0000000418007c0c */ /* 0x000fc8000bfc6270 */
[----:B------:R-:W-:Y:S01]  /*0420*/  ISETP.LT.OR P6, PT, R7, -0x7, P6 ;  /* 0xfffffff90700780c */ /* 0x000fe200037c1670 */
[----:B-1----:R-:W-:Y:S01]  /*0430*/  @!P5 IMAD.WIDE.U32 R16, R25, 0x4, R16 ;  /* 0x000000041910d825 */ /* 0x002fe200078e0010 */
[----:B------:R-:W4:Y:S05]  /*0440*/  @!P3 LDG.E R14, desc[UR6][R12.64+0x4] ;  /* 0x000004060c0eb981 */ /* 0x000f2a000c1e1900 */
[----:B------:R-:W5:Y:S04]  /*0450*/  @!P5 LDG.E R16, desc[UR6][R16.64] ;  /* 0x000000061010d981 */ /* 0x000f68000c1e1900 */
[----:B------:R-:W5:Y:S04]  /*0460*/  @!P5 LDG.E R25, desc[UR6][R12.64+0x18] ;  /* 0x000018060c19d981 */ /* 0x000f68000c1e1900 */
[----:B------:R-:W3:Y:S01]  /*0470*/  @!P2 LDG.E R17, desc[UR6][R12.64+0x8] ;  /* 0x000008060c11a981 */ /* 0x000ee2000c1e1900 */
[----:B--2---:R-:W-:Y:S01]  /*0480*/  @!P4 FFMA R0, R21, R18, R0 ;  /* 0x000000121500c223 */ /* 0x004fe20000000000 */
[----:B------:R-:W-:Y:S01]  /*0490*/  ISETP.GE.AND P4, PT, R6, UR4, PT ;  /* 0x0000000406007c0c */ /* 0x000fe2000bf86270 */
[----:B------:R-:W0:Y:S03]  /*04a0*/  @!P0 LDC.64 R20, c[0x0][0x380] ;  /* 0x0000e000ff148b82 */ /* 0x000e260000000a00 */
[----:B------:R-:W-:-:S02]  /*04b0*/  ISETP.LT.OR P4, PT, R7, -0x3, P4 ;  /* 0xfffffffd0700780c */ /* 0x000fc40002781670 */
[----:B------:R1:W3:Y:S03]  /*04c0*/  @!P2 LDG.E R7, desc[UR6][R10.64] ;  /* 0x000000060a07a981 */ /* 0x0002e6000c1e1900 */
[----:B-1----:R-:W1:Y:S08]  /*04d0*/  @!P6 LDC.64 R10, c[0x0][0x380] ;  /* 0x0000e000ff0aeb82 */ /* 0x002e700000000a00 */
[----:B------:R-:W2:Y:S01]  /*04e0*/  @!P4 LDG.E R28, desc[UR6][R12.64+0xc] ;  /* 0x00000c060c1cc981 */ /* 0x000ea2000c1e1900 */
[----:B------:R-:W1:Y:S01]  /*04f0*/  @!P4 LDC.64 R18, c[0x0][0x380] ;  /* 0x0000e000ff12cb82 */ /* 0x000e620000000a00 */
[----:B0-----:R-:W-:-:S02]  /*0500*/  @!P0 IMAD.WIDE.U32 R20, R29, 0x4, R20 ;  /* 0x000000041d148825 */ /* 0x001fc400078e0014 */
[----:B------:R-:W5:Y:S04]  /*0510*/  @!P0 LDG.E R29, desc[UR6][R12.64+0x14] ;  /* 0x000014060c1d8981 */ /* 0x000f68000c1e1900 */
[----:B------:R-:W5:Y:S01]  /*0520*/  @!P0 LDG.E R21, desc[UR6][R20.64] ;  /* 0x0000000614158981 */ /* 0x000f62000c1e1900 */
[----:B-1----:R-:W-:-:S06]  /*0530*/  @!P4 IMAD.WIDE.U32 R18, R6, 0x4, R18 ;  /* 0x000000040612c825 */ /* 0x002fcc00078e0012 */
[----:B------:R-:W2:Y:S01]  /*0540*/  @!P4 LDG.E R19, desc[UR6][R18.64] ;  /* 0x000000061213c981 */ /* 0x000ea2000c1e1900 */
[----:B------:R-:W-:-:S06]  /*0550*/  @!P6 IMAD.WIDE.U32 R10, R24, 0x4, R10 ;  /* 0x00000004180ae825 */ /* 0x000fcc00078e000a */
[----:B------:R-:W5:Y:S04]  /*0560*/  @!P6 LDG.E R11, desc[UR6][R10.64] ;  /* 0x000000060a0be981 */ /* 0x000f68000c1e1900 */
[----:B------:R-:W5:Y:S01]  /*0570*/  @!P6 LDG.E R18, desc[UR6][R12.64+0x1c] ;  /* 0x00001c060c12e981 */ /* 0x000f62000c1e1900 */
[----:B----4-:R-:W-:Y:S01]  /*0580*/  @!P3 FFMA R0, R14, R27, R0 ;  /* 0x0000001b0e00b223 */ /* 0x010fe20000000000 */
[----:B------:R-:W-:Y:S01]  /*0590*/  IADD3 R23, PT, PT, R23, 0x8, RZ ;  /* 0x0000000817177810 */ /* 0x000fe20007ffe0ff */
[----:B------:R-:W-:Y:S01]  /*05a0*/  VIADD R22, R22, 0x8 ;  /* 0x0000000816167836 */ /* 0x000fe20000000000 */
[----:B------:R-:W-:Y:S01]  /*05b0*/  IADD3 R6, PT, PT, R6, 0x8, RZ ;  /* 0x0000000806067810 */ /* 0x000fe20007ffe0ff */
[----:B---3--:R-:W-:-:S04]  /*05c0*/  @!P2 FFMA R0, R17, R7, R0 ;  /* 0x000000071100a223 */ /* 0x008fc80000000000 */
[----:B--2---:R-:W-:-:S04]  /*05d0*/  @!P4 FFMA R0, R28, R19, R0 ;  /* 0x000000131c00c223 */ /* 0x004fc80000000000 */
[----:B------:R-:W-:-:S04]  /*05e0*/  @!P1 FFMA R0, R26, R15, R0 ;  /* 0x0000000f1a009223 */ /* 0x000fc80000000000 */
[----:B-----5:R-:W-:Y:S01]  /*05f0*/  @!P0 FFMA R0, R29, R21, R0 ;  /* 0x000000151d008223 */ /* 0x020fe20000000000 */
[----:B------:R-:W-:-:S03]  /*0600*/  ISETP.NE.AND P0, PT, R23, RZ, PT ;  /* 0x000000ff1700720c */ /* 0x000fc60003f05270 */
[----:B------:R-:W-:-:S04]  /*0610*/  @!P5 FFMA R0, R25, R16, R0 ;  /* 0x000000101900d223 */ /* 0x000fc80000000000 */
[----:B------:R-:W-:-:S06]  /*0620*/  @!P6 FFMA R0, R18, R11, R0 ;  /* 0x0000000b1200e223 */ /* 0x000fcc0000000000 */
[----:B------:R-:W-:Y:S05]  /*0630*/  @P0 BRA `(.L_x_4) ;  /* 0xfffffff800e80947 */ /* 0x000fea000383ffff */
[----:B------:R-:W-:Y:S05]  /*0640*/  BSYNC.RECONVERGENT B1 ;  /* 0x0000000000017941 */ /* 0x000fea0003800200 */
.L_x_3:
[----:B------:R-:W-:-:S07]  /*0650*/  VIADD R8, R6, 0xfffffffd ;  /* 0xfffffffd06087836 */ /* 0x000fce0000000000 */
.L_x_2:
[----:B------:R-:W-:Y:S05]  /*0660*/  BSYNC.RECONVERGENT B0 ;  /* 0x0000000000007941 */ /* 0x000fea0003800200 */
.L_x_1:
[----:B------:R-:W-:Y:S01]  /*0670*/  ISETP.NE.AND P0, PT, R5, RZ, PT ;  /* 0x000000ff0500720c */ /* 0x000fe20003f05270 */
[----:B------:R-:W-:-:S12]  /*0680*/  BSSY.RECONVERGENT B0, `(.L_x_0) ;  /* 0x0000053000007945 */ /* 0x000fd80003800200 */
[----:B------:R-:W-:Y:S05]  /*0690*/  @!P0 BRA `(.L_x_5) ;  /* 0x0000000400448947 */ /* 0x000fea0003800000 */
[----:B------:R-:W-:Y:S01]  /*06a0*/  ISETP.GE.U32.AND P0, PT, R5, 0x4, PT ;  /* 0x000000040500780c */ /* 0x000fe20003f06070 */
[----:B------:R-:W-:Y:S01]  /*06b0*/  BSSY.RECONVERGENT B1, `(.L_x_6) ;  /* 0x0000028000017945 */ /* 0x000fe20003800200 */
[----:B------:R-:W-:-:S04]  /*06c0*/  LOP3.LUT R18, R4, 0x3, RZ, 0xc0, !PT ;  /* 0x0000000304127812 */ /* 0x000fc800078ec0ff */
[----:B------:R-:W-:-:S07]  /*06d0*/  ISETP.NE.AND P3, PT, R18, RZ, PT ;  /* 0x000000ff1200720c */ /* 0x000fce0003f65270 */
[----:B------:R-:W-:Y:S06]  /*06e0*/  @!P0 BRA `(.L_x_7) ;  /* 0x0000000000908947 */ /* 0x000fec0003800000 */
[----:B------:R-:W0:Y:S01]  /*06f0*/  LDCU UR4, c[0x0][0x39c] ;  /* 0x00007380ff0477ac */ /* 0x000e220008000800 */
[C---:B------:R-:W-:Y:S01]  /*0700*/  IADD3 R19, PT, PT, R8.reuse, 0x1, RZ ;  /* 0x0000000108137810 */ /* 0x040fe20007ffe0ff */
[C---:B------:R-:W-:Y:S01]  /*0710*/  VIADD R21, R8.reuse, 0x2 ;  /* 0x0000000208157836 */ /* 0x040fe20000000000 */
[C---:B------:R-:W-:Y:S01]  /*0720*/  IADD3 R5, PT, PT, R8.reuse, 0x3, RZ ;  /* 0x0000000308057810 */ /* 0x040fe20007ffe0ff */
[----:B------:R-:W1:Y:S01]  /*0730*/  LDC.64 R16, c[0x0][0x388] ;  /* 0x0000e200ff107b82 */ /* 0x000e620000000a00 */
[C---:B------:R-:W-:Y:S01]  /*0740*/  IMAD.IADD R9, R8.reuse, 0x1, -R3 ;  /* 0x0000000108097824 */ /* 0x040fe200078e0a03 */
[C---:B0-----:R-:W-:Y:S02]  /*0750*/  ISETP.GE.AND P0, PT, R8.reuse, UR4, PT ;  /* 0x0000000408007c0c */ /* 0x041fe4000bf06270 */
[----:B------:R-:W-:Y:S02]  /*0760*/  ISETP.GE.AND P1, PT, R19, UR4, PT ;  /* 0x0000000413007c0c */ /* 0x000fe4000bf26270 */
[----:B------:R-:W-:-:S02]  /*0770*/  ISETP.LT.OR P0, PT, R8, RZ, P0 ;  /* 0x000000ff0800720c */ /* 0x000fc40000701670 */
[----:B------:R-:W-:Y:S02]  /*0780*/  ISETP.GE.AND P2, PT, R21, UR4, PT ;  /* 0x0000000415007c0c */ /* 0x000fe4000bf46270 */
[C---:B------:R-:W-:Y:S02]  /*0790*/  ISETP.LT.OR P1, PT, R8.reuse, -0x1, P1 ;  /* 0xffffffff0800780c */ /* 0x040fe40000f21670 */
[----:B------:R-:W-:Y:S01]  /*07a0*/  ISETP.LT.OR P2, PT, R8, -0x2, P2 ;  /* 0xfffffffe0800780c */ /* 0x000fe20001741670 */
[----:B-1----:R-:W-:Y:S01]  /*07b0*/  IMAD.WIDE R16, R9, 0x4, R16 ;  /* 0x0000000409107825 */ /* 0x002fe200078e0210 */
[----:B------:R-:W-:-:S04]  /*07c0*/  ISETP.GE.AND P4, PT, R5, UR4, PT ;  /* 0x0000000405007c0c */ /* 0x000fc8000bf86270 */
[C---:B------:R-:W-:Y:S01]  /*07d0*/  ISETP.LT.OR P4, PT, R8.reuse, -0x3, P4 ;  /* 0xfffffffd0800780c */ /* 0x040fe20002781670 */
[----:B------:R-:W0:Y:S01]  /*07e0*/  @!P0 LDC.64 R14, c[0x0][0x380] ;  /* 0x0000e000ff0e8b82 */ /* 0x000e220000000a00 */
[----:B------:R-:W2:Y:S07]  /*07f0*/  @!P0 LDG.E R9, desc[UR6][R16.64] ;  /* 0x0000000610098981 */ /* 0x000eae000c1e1900 */
[----:B------:R-:W1:Y:S08]  /*0800*/  @!P1 LDC.64 R12, c[0x0][0x380] ;  /* 0x0000e000ff0c9b82 */ /* 0x000e700000000a00 */
[----:B------:R-:W3:Y:S08]  /*0810*/  @!P2 LDC.64 R10, c[0x0][0x380] ;  /* 0x0000e000ff0aab82 */ /* 0x000ef00000000a00 */
[----:B------:R-:W4:Y:S01]  /*0820*/  @!P4 LDC.64 R6, c[0x0][0x380] ;  /* 0x0000e000ff06cb82 */ /* 0x000f220000000a00 */
[----:B0-----:R-:W-:-:S06]  /*0830*/  @!P0 IMAD.WIDE.U32 R14, R8, 0x4, R14 ;  /* 0x00000004080e8825 */ /* 0x001fcc00078e000e */
[----:B------:R-:W2:Y:S01]  /*0840*/  @!P0 LDG.E R14, desc[UR6][R14.64] ;  /* 0x000000060e0e8981 */ /* 0x000ea2000c1e1900 */
[----:B-1----:R-:W-:-:S03]  /*0850*/  @!P1 IMAD.WIDE.U32 R12, R19, 0x4, R12 ;  /* 0x00000004130c9825 */ /* 0x002fc600078e000c */
[----:B------:R-:W5:Y:S04]  /*0860*/  @!P1 LDG.E R19, desc[UR6][R16.64+0x4] ;  /* 0x0000040610139981 */ /* 0x000f68000c1e1900 */
[----:B------:R-:W5:Y:S01]  /*0870*/  @!P1 LDG.E R12, desc[UR6][R12.64] ;  /* 0x000000060c0c9981 */ /* 0x000f62000c1e1900 */
[----:B---3--:R-:W-:-:S03]  /*0880*/  @!P2 IMAD.WIDE.U32 R10, R21, 0x4, R10 ;  /* 0x00000004150aa825 */ /* 0x008fc600078e000a */
[----:B------:R-:W3:Y:S04]  /*0890*/  @!P4 LDG.E R21, desc[UR6][R16.64+0xc] ;  /* 0x00000c061015c981 */ /* 0x000ee8000c1e1900 */
[----:B------:R-:W3:Y:S01]  /*08a0*/  @!P2 LDG.E R10, desc[UR6][R10.64] ;  /* 0x000000060a0aa981 */ /* 0x000ee2000c1e1900 */
[----:B----4-:R-:W-:-:S03]  /*08b0*/  @!P4 IMAD.WIDE.U32 R6, R5, 0x4, R6 ;  /* 0x000000040506c825 */ /* 0x010fc600078e0006 */
[----:B------:R-:W3:Y:S04]  /*08c0*/  @!P2 LDG.E R5, desc[UR6][R16.64+0x8] ;  /* 0x000008061005a981 */ /* 0x000ee8000c1e1900 */
[----:B------:R-:W4:Y:S01]  /*08d0*/  @!P4 LDG.E R6, desc[UR6][R6.64] ;  /* 0x000000060606c981 */ /* 0x000f22000c1e1900 */
[----:B------:R-:W-:Y:S01]  /*08e0*/  IADD3 R8, PT, PT, R8, 0x4, RZ ;  /* 0x0000000408087810 */ /* 0x000fe20007ffe0ff */
[----:B--2---:R-:W-:-:S04]  /*08f0*/  @!P0 FFMA R0, R9, R14, R0 ;  /* 0x0000000e09008223 */ /* 0x004fc80000000000 */
[----:B-----5:R-:W-:-:S04]  /*0900*/  @!P1 FFMA R0, R19, R12, R0 ;  /* 0x0000000c13009223 */ /* 0x020fc80000000000 */
[----:B---3--:R-:W-:-:S04]  /*0910*/  @!P2 FFMA R0, R5, R10, R0 ;  /* 0x0000000a0500a223 */ /* 0x008fc80000000000 */
[----:B----4-:R-:W-:-:S07]  /*0920*/  @!P4 FFMA R0, R21, R6, R0 ;  /* 0x000000061500c223 */ /* 0x010fce0000000000 */
.L_x_7:
[----:B------:R-:W-:Y:S05]  /*0930*/  BSYNC.RECONVERGENT B1 ;  /* 0x0000000000017941 */ /* 0x000fea0003800200 */
.L_x_6:
[----:B------:R-:W-:Y:S05]  /*0940*/  @!P3 BRA `(.L_x_5) ;  /* 0x000000000098b947 */ /* 0x000fea0003800000 */
[----:B------:R-:W-:Y:S01]  /*0950*/  ISETP.NE.AND P0, PT, R18, 0x1, PT ;  /* 0x000000011200780c */ /* 0x000fe20003f05270 */
[----:B------:R-:W-:-:S12]  /*0960*/  BSSY.RECONVERGENT B1, `(.L_x_8) ;  /* 0x0000016000017945 */ /* 0x000fd80003800200 */
[----:B------:R-:W-:Y:S05]  /*0970*/  @!P0 BRA `(.L_x_9) ;  /* 0x0000000000508947 */ /* 0x000fea0003800000 */
[----:B------:R-:W0:Y:S01]  /*0980*/  LDCU UR4, c[0x0][0x39c] ;  /* 0x00007380ff0477ac */ /* 0x000e220008000800 */
[C---:B------:R-:W-:Y:S01]  /*0990*/  VIADD R9, R8.reuse, 0x1 ;  /* 0x0000000108097836 */ /* 0x040fe20000000000 */
[----:B------:R-:W1:Y:S01]  /*09a0*/  LDC.64 R6, c[0x0][0x388] ;  /* 0x0000e200ff067b82 */ /* 0x000e620000000a00 */
[----:B------:R-:W-:Y:S02]  /*09b0*/  IADD3 R11, PT, PT, -R3, R8, RZ ;  /* 0x00000008030b7210 */ /* 0x000fe40007ffe1ff */
[C---:B0-----:R-:W-:Y:S02]  /*09c0*/  ISETP.GE.AND P1, PT, R8.reuse, UR4, PT ;  /* 0x0000000408007c0c */ /* 0x041fe4000bf26270 */
[----:B------:R-:W-:Y:S02]  /*09d0*/  ISETP.GE.AND P0, PT, R9, UR4, PT ;  /* 0x0000000409007c0c */ /* 0x000fe4000bf06270 */
[C---:B------:R-:W-:Y:S02]  /*09e0*/  ISETP.LT.OR P1, PT, R8.reuse, RZ, P1 ;  /* 0x000000ff0800720c */ /* 0x040fe40000f21670 */
[----:B------:R-:W-:Y:S01]  /*09f0*/  ISETP.LT.OR P0, PT, R8, -0x1, P0 ;  /* 0xffffffff0800780c */ /* 0x000fe20000701670 */
[----:B-1----:R-:W-:-:S10]  /*0a00*/  IMAD.WIDE R10, R11, 0x4, R6 ;  /* 0x000000040b0a7825 */ /* 0x002fd400078e0206 */
[----:B------:R-:W0:Y:S01]  /*0a10*/  @!P1 LDC.64 R12, c[0x0][0x380] ;  /* 0x0000e000ff0c9b82 */ /* 0x000e220000000a00 */
[----:B------:R-:W2:Y:S07]  /*0a20*/  @!P1 LDG.E R5, desc[UR6][R10.64] ;  /* 0x000000060a059981 */ /* 0x000eae000c1e1900 */
[----:B------:R-:W1:Y:S01]  /*0a30*/  @!P0 LDC.64 R14, c[0x0][0x380] ;  /* 0x0000e000ff0e8b82 */ /* 0x000e620000000a00 */
[----:B0-----:R-:W-:-:S06]  /*0a40*/  @!P1 IMAD.WIDE.U32 R12, R8, 0x4, R12 ;  /* 0x00000004080c9825 */ /* 0x001fcc00078e000c */
[----:B------:R-:W2:Y:S01]  /*0a50*/  @!P1 LDG.E R13, desc[UR6][R12.64] ;  /* 0x000000060c0d9981 */ /* 0x000ea2000c1e1900 */
[----:B-1----:R-:W-:-:S03]  /*0a60*/  @!P0 IMAD.WIDE.U32 R6, R9, 0x4, R14 ;  /* 0x0000000409068825 */ /* 0x002fc600078e000e */
[----:B------:R-:W3:Y:S04]  /*0a70*/  @!P0 LDG.E R9, desc[UR6][R10.64+0x4] ;  /* 0x000004060a098981 */ /* 0x000ee8000c1e1900 */
[----:B------:R-:W3:Y:S01]  /*0a80*/  @!P0 LDG.E R6, desc[UR6][R6.64] ;  /* 0x0000000606068981 */ /* 0x000ee2000c1e1900 */
[----:B------:R-:W-:Y:S02]  /*0a90*/  VIADD R8, R8, 0x2 ;  /* 0x0000000208087836 */ /* 0x000fe40000000000 */
[----:B--2---:R-:W-:-:S04]  /*0aa0*/  @!P1 FFMA R0, R13, R5, R0 ;  /* 0x000000050d009223 */ /* 0x004fc80000000000 */
[----:B---3--:R-:W-:-:S07]  /*0ab0*/  @!P0 FFMA R0, R9, R6, R0 ;  /* 0x0000000609008223 */ /* 0x008fce0000000000 */
.L_x_9:
[----:B------:R-:W-:Y:S05]  /*0ac0*/  BSYNC.RECONVERGENT B1 ;  /* 0x0000000000017941 */ /* 0x000fea0003800200 */
.L_x_8:
[----:B------:R-:W0:Y:S01]  /*0ad0*/  LDCU UR4, c[0x0][0x39c] ;  /* 0x00007380ff0477ac */ /* 0x000e220008000800 */
[----:B------:R-:W-:Y:S02]  /*0ae0*/  LOP3.LUT R4, R4, 0x1, RZ, 0xc0, !PT ;  /* 0x0000000104047812 */ /* 0x000fe400078ec0ff */
[----:B0-----:R-:W-:-:S04]  /*0af0*/  ISETP.GE.AND P0, PT, R8, UR4, PT ;  /* 0x0000000408007c0c */ /* 0x001fc8000bf06270 */
[----:B------:R-:W-:-:S04]  /*0b00*/  ISETP.LT.OR P0, PT, R8, RZ, P0 ;  /* 0x000000ff0800720c */ /* 0x000fc80000701670 */
[----:B------:R-:W-:-:S13]  /*0b10*/  ISETP.NE.U32.OR P0, PT, R4, 0x1, P0 ;  /* 0x000000010400780c */ /* 0x000fda0000705470 */
[----:B------:R-:W-:Y:S05]  /*0b20*/  @P0 BRA `(.L_x_5) ;  /* 0x0000000000200947 */ /* 0x000fea0003800000 */
[----:B------:R-:W0:Y:S01]  /*0b30*/  LDC.64 R4, c[0x0][0x388] ;  /* 0x0000e200ff047b82 */ /* 0x000e220000000a00 */
[----:B------:R-:W-:-:S07]  /*0b40*/  IADD3 R3, PT, PT, -R3, R8, RZ ;  /* 0x0000000803037210 */ /* 0x000fce0007ffe1ff */
[----:B------:R-:W1:Y:S01]  /*0b50*/  LDC.64 R6, c[0x0][0x380] ;  /* 0x0000e000ff067b82 */ /* 0x000e620000000a00 */
[----:B0-----:R-:W-:-:S06]  /*0b60*/  IMAD.WIDE R4, R3, 0x4, R4 ;  /* 0x0000000403047825 */ /* 0x001fcc00078e0204 */
[----:B------:R-:W2:Y:S01]  /*0b70*/  LDG.E R5, desc[UR6][R4.64] ;  /* 0x0000000604057981 */ /* 0x000ea2000c1e1900 */
[----:B-1----:R-:W-:-:S06]  /*0b80*/  IMAD.WIDE.U32 R8, R8, 0x4, R6 ;  /* 0x0000000408087825 */ /* 0x002fcc00078e0006 */
[----:B------:R-:W2:Y:S02]  /*0b90*/  LDG.E R8, desc[UR6][R8.64] ;  /* 0x0000000608087981 */ /* 0x000ea4000c1e1900 */
[----:B--2---:R-:W-:-:S07]  /*0ba0*/  FFMA R0, R5, R8, R0 ;  /* 0x0000000805007223 */ /* 0x004fce0000000000 */
.L_x_5:
[----:B------:R-:W-:Y:S05]  /*0bb0*/  BSYNC.RECONVERGENT B0 ;  /* 0x0000000000007941 */ /* 0x000fea0003800200 */
.L_x_0:
[----:B------:R-:W0:Y:S02]  /*0bc0*/  LDC.64 R4, c[0x0][0x390] ;  /* 0x0000e400ff047b82 */ /* 0x000e240000000a00 */
[----:B0-----:R-:W-:-:S05]  /*0bd0*/  IMAD.WIDE R2, R2, 0x4, R4 ;  /* 0x0000000402027825 */ /* 0x001fca00078e0204 */
[----:B------:R-:W-:Y:S01]  /*0be0*/  STG.E desc[UR6][R2.64], R0 ;  /* 0x0000000002007986 */ /* 0x000fe2000c101906 */
[----:B------:R-:W-:Y:S05]  /*0bf0*/  EXIT ;  /* 0x000000000000794d */ /* 0x000fea0003800000 */
.L_x_10:
[----:B------:R-:W-:-:S00]  /*0c00*/  BRA `(.L_x_10) ;  /* 0xfffffffc00fc7947 */ /* 0x000fc0000383ffff */
[----:B------:R-:W-:-:S00]  /*0c10*/  NOP ;  /* 0x0000000000007918 */ /* 0x000fc00000000000 */
        /* <DEDUP_REMOVED lines=14> */
.L_x_11:


//--------------------- .nv.shared.reserved.0     --------------------------
	.section	.nv.shared.reserved.0,"aw",@nobits
	.weak		__nv_reservedSMEM_offset_0_alias
	.size		__nv_reservedSMEM_offset_0_alias, 0, 64
	.other		__nv_reservedSMEM_offset_0_alias,@"STO_CUDA_RESERVED_SHARED STV_DEFAULT"
__nv_reservedSMEM_offset_0_alias:
	.zero		0
	.zero		64


//--------------------- .nv.constant0._Z27convolution_1D_basic_kernelPfS_S_ii --------------------------
	.section	.nv.constant0._Z27convolution_1D_basic_kernelPfS_S_ii,"a",@progbits
	.sectionflags	@""
	.align	4
.nv.constant0._Z27convolution_1D_basic_kernelPfS_S_ii:
	.zero		928


//--------------------- SYMBOLS --------------------------

	.type		.nv.reservedSmem.offset0,@object
	.size		.nv.reservedSmem.offset0,0x4
